//
// Generated by NVIDIA NVVM Compiler
//
// Compiler Build ID: CL-36424714
// Cuda compilation tools, release 13.0, V13.0.88
// Based on NVVM 20.0.0
//

.version 9.0
.target sm_100
.address_size 64

	// .globl	_Z12KernelJacobiPfS_S_S_i

.visible .entry _Z12KernelJacobiPfS_S_S_i(
	.param .u64 .ptr .align 1 _Z12KernelJacobiPfS_S_S_i_param_0,
	.param .u64 .ptr .align 1 _Z12KernelJacobiPfS_S_S_i_param_1,
	.param .u64 .ptr .align 1 _Z12KernelJacobiPfS_S_S_i_param_2,
	.param .u64 .ptr .align 1 _Z12KernelJacobiPfS_S_S_i_param_3,
	.param .u32 _Z12KernelJacobiPfS_S_S_i_param_4
)
{
	.reg .pred 	%p<25>;
	.reg .b32 	%r<46>;
	.reg .b32 	%f<166>;
	.reg .b64 	%rd<48>;

	ld.param.u64 	%rd14, [_Z12KernelJacobiPfS_S_S_i_param_0];
	ld.param.u64 	%rd15, [_Z12KernelJacobiPfS_S_S_i_param_1];
	ld.param.u64 	%rd16, [_Z12KernelJacobiPfS_S_S_i_param_2];
	ld.param.u64 	%rd17, [_Z12KernelJacobiPfS_S_S_i_param_3];
	ld.param.u32 	%r18, [_Z12KernelJacobiPfS_S_S_i_param_4];
	cvta.to.global.u64 	%rd1, %rd16;
	cvta.to.global.u64 	%rd2, %rd14;
	cvta.to.global.u64 	%rd18, %rd17;
	cvta.to.global.u64 	%rd19, %rd15;
	mov.u32 	%r19, %ctaid.x;
	mov.u32 	%r20, %ntid.x;
	mov.u32 	%r21, %tid.x;
	mad.lo.s32 	%r1, %r19, %r20, %r21;
	mul.wide.s32 	%rd20, %r1, 4;
	add.s64 	%rd21, %rd19, %rd20;
	ld.global.f32 	%f125, [%rd21];
	add.s64 	%rd3, %rd18, %rd20;
	st.global.f32 	[%rd3], %f125;
	setp.lt.s32 	%p1, %r18, 1;
	@%p1 bra 	$L__BB0_56;
	mul.lo.s32 	%r2, %r18, %r1;
	add.s32 	%r23, %r2, %r1;
	mul.wide.s32 	%rd22, %r23, 4;
	add.s64 	%rd4, %rd2, %rd22;
	and.b32  	%r3, %r18, 7;
	setp.lt.u32 	%p2, %r18, 8;
	mov.b32 	%r44, 0;
	@%p2 bra 	$L__BB0_28;
	and.b32  	%r44, %r18, 2147483640;
	add.s64 	%rd47, %rd1, 16;
	neg.s32 	%r40, %r1;
	mul.wide.s32 	%rd23, %r2, 4;
	add.s64 	%rd24, %rd23, %rd2;
	add.s64 	%rd46, %rd24, 16;
	mov.b32 	%r42, 0;
	mov.u32 	%r41, %r2;
$L__BB0_3:
	.pragma "nounroll";
	setp.eq.s32 	%p3, %r40, 0;
	@%p3 bra 	$L__BB0_5;
	mul.wide.s32 	%rd25, %r41, 4;
	add.s64 	%rd26, %rd2, %rd25;
	ld.global.f32 	%f77, [%rd26];
	ld.global.f32 	%f78, [%rd47+-16];
	mul.f32 	%f79, %f77, %f78;
	sub.f32 	%f125, %f125, %f79;
	st.global.f32 	[%rd3], %f125;
	bra.uni 	$L__BB0_6;
$L__BB0_5:
	ld.global.f32 	%f126, [%rd4];
$L__BB0_6:
	add.s32 	%r25, %r42, 1;
	setp.eq.s32 	%p4, %r1, %r25;
	@%p4 bra 	$L__BB0_8;
	ld.global.f32 	%f80, [%rd46+-12];
	ld.global.f32 	%f81, [%rd47+-12];
	mul.f32 	%f82, %f80, %f81;
	sub.f32 	%f125, %f125, %f82;
	st.global.f32 	[%rd3], %f125;
	bra.uni 	$L__BB0_9;
$L__BB0_8:
	ld.global.f32 	%f126, [%rd4];
$L__BB0_9:
	add.s32 	%r26, %r42, 2;
	setp.eq.s32 	%p5, %r1, %r26;
	@%p5 bra 	$L__BB0_11;
	ld.global.f32 	%f83, [%rd46+-8];
	ld.global.f32 	%f84, [%rd47+-8];
	mul.f32 	%f85, %f83, %f84;
	sub.f32 	%f125, %f125, %f85;
	st.global.f32 	[%rd3], %f125;
	bra.uni 	$L__BB0_12;
$L__BB0_11:
	ld.global.f32 	%f126, [%rd4];
$L__BB0_12:
	add.s32 	%r27, %r42, 3;
	setp.eq.s32 	%p6, %r1, %r27;
	@%p6 bra 	$L__BB0_14;
	ld.global.f32 	%f86, [%rd46+-4];
	ld.global.f32 	%f87, [%rd47+-4];
	mul.f32 	%f88, %f86, %f87;
	sub.f32 	%f125, %f125, %f88;
	st.global.f32 	[%rd3], %f125;
	bra.uni 	$L__BB0_15;
$L__BB0_14:
	ld.global.f32 	%f126, [%rd4];
$L__BB0_15:
	add.s32 	%r28, %r42, 4;
	setp.eq.s32 	%p7, %r1, %r28;
	@%p7 bra 	$L__BB0_17;
	ld.global.f32 	%f89, [%rd46];
	ld.global.f32 	%f90, [%rd47];
	mul.f32 	%f91, %f89, %f90;
	sub.f32 	%f125, %f125, %f91;
	st.global.f32 	[%rd3], %f125;
	bra.uni 	$L__BB0_18;
$L__BB0_17:
	ld.global.f32 	%f126, [%rd4];
$L__BB0_18:
	add.s32 	%r29, %r42, 5;
	setp.eq.s32 	%p8, %r1, %r29;
	@%p8 bra 	$L__BB0_20;
	ld.global.f32 	%f92, [%rd46+4];
	ld.global.f32 	%f93, [%rd47+4];
	mul.f32 	%f94, %f92, %f93;
	sub.f32 	%f125, %f125, %f94;
	st.global.f32 	[%rd3], %f125;
	bra.uni 	$L__BB0_21;
$L__BB0_20:
	ld.global.f32 	%f126, [%rd4];
$L__BB0_21:
	add.s32 	%r30, %r42, 6;
	setp.eq.s32 	%p9, %r1, %r30;
	@%p9 bra 	$L__BB0_23;
	ld.global.f32 	%f95, [%rd46+8];
	ld.global.f32 	%f96, [%rd47+8];
	mul.f32 	%f97, %f95, %f96;
	sub.f32 	%f125, %f125, %f97;
	st.global.f32 	[%rd3], %f125;
	bra.uni 	$L__BB0_24;
$L__BB0_23:
	ld.global.f32 	%f126, [%rd4];
$L__BB0_24:
	add.s32 	%r31, %r42, 7;
	setp.eq.s32 	%p10, %r1, %r31;
	@%p10 bra 	$L__BB0_26;
	ld.global.f32 	%f98, [%rd46+12];
	ld.global.f32 	%f99, [%rd47+12];
	mul.f32 	%f100, %f98, %f99;
	sub.f32 	%f125, %f125, %f100;
	st.global.f32 	[%rd3], %f125;
	bra.uni 	$L__BB0_27;
$L__BB0_26:
	ld.global.f32 	%f126, [%rd4];
$L__BB0_27:
	add.s32 	%r42, %r42, 8;
	add.s32 	%r41, %r41, 8;
	add.s64 	%rd47, %rd47, 32;
	add.s32 	%r40, %r40, 8;
	add.s64 	%rd46, %rd46, 32;
	setp.ne.s32 	%p11, %r42, %r44;
	@%p11 bra 	$L__BB0_3;
$L__BB0_28:
	setp.eq.s32 	%p12, %r3, 0;
	@%p12 bra 	$L__BB0_56;
	and.b32  	%r13, %r18, 3;
	setp.lt.u32 	%p13, %r3, 4;
	@%p13 bra 	$L__BB0_43;
	setp.eq.s32 	%p14, %r1, %r44;
	mul.wide.u32 	%rd27, %r44, 4;
	add.s64 	%rd11, %rd1, %rd27;
	@%p14 bra 	$L__BB0_32;
	add.s32 	%r32, %r44, %r2;
	mul.wide.s32 	%rd28, %r32, 4;
	add.s64 	%rd29, %rd2, %rd28;
	ld.global.f32 	%f102, [%rd29];
	ld.global.f32 	%f103, [%rd11];
	mul.f32 	%f104, %f102, %f103;
	sub.f32 	%f125, %f125, %f104;
	st.global.f32 	[%rd3], %f125;
	bra.uni 	$L__BB0_33;
$L__BB0_32:
	ld.global.f32 	%f126, [%rd4];
$L__BB0_33:
	add.s32 	%r33, %r44, 1;
	setp.eq.s32 	%p15, %r1, %r33;
	cvt.s64.s32 	%rd30, %r2;
	cvt.u64.u32 	%rd31, %r44;
	add.s64 	%rd32, %rd31, %rd30;
	shl.b64 	%rd33, %rd32, 2;
	add.s64 	%rd12, %rd2, %rd33;
	@%p15 bra 	$L__BB0_35;
	ld.global.f32 	%f105, [%rd12+4];
	ld.global.f32 	%f106, [%rd11+4];
	mul.f32 	%f107, %f105, %f106;
	sub.f32 	%f125, %f125, %f107;
	st.global.f32 	[%rd3], %f125;
	bra.uni 	$L__BB0_36;
$L__BB0_35:
	ld.global.f32 	%f126, [%rd4];
$L__BB0_36:
	add.s32 	%r34, %r44, 2;
	setp.eq.s32 	%p16, %r1, %r34;
	@%p16 bra 	$L__BB0_38;
	ld.global.f32 	%f108, [%rd12+8];
	ld.global.f32 	%f109, [%rd11+8];
	mul.f32 	%f110, %f108, %f109;
	sub.f32 	%f125, %f125, %f110;
	st.global.f32 	[%rd3], %f125;
	bra.uni 	$L__BB0_39;
$L__BB0_38:
	ld.global.f32 	%f126, [%rd4];
$L__BB0_39:
	add.s32 	%r35, %r44, 3;
	setp.eq.s32 	%p17, %r1, %r35;
	@%p17 bra 	$L__BB0_41;
	ld.global.f32 	%f111, [%rd12+12];
	ld.global.f32 	%f112, [%rd11+12];
	mul.f32 	%f113, %f111, %f112;
	sub.f32 	%f125, %f125, %f113;
	st.global.f32 	[%rd3], %f125;
	bra.uni 	$L__BB0_42;
$L__BB0_41:
	ld.global.f32 	%f126, [%rd4];
$L__BB0_42:
	add.s32 	%r44, %r44, 4;
$L__BB0_43:
	setp.eq.s32 	%p18, %r13, 0;
	@%p18 bra 	$L__BB0_56;
	setp.eq.s32 	%p19, %r13, 1;
	@%p19 bra 	$L__BB0_52;
	setp.eq.s32 	%p20, %r1, %r44;
	mul.wide.u32 	%rd34, %r44, 4;
	add.s64 	%rd13, %rd1, %rd34;
	@%p20 bra 	$L__BB0_47;
	add.s32 	%r36, %r44, %r2;
	mul.wide.s32 	%rd35, %r36, 4;
	add.s64 	%rd36, %rd2, %rd35;
	ld.global.f32 	%f115, [%rd36];
	ld.global.f32 	%f116, [%rd13];
	mul.f32 	%f117, %f115, %f116;
	sub.f32 	%f125, %f125, %f117;
	st.global.f32 	[%rd3], %f125;
	bra.uni 	$L__BB0_48;
$L__BB0_47:
	ld.global.f32 	%f126, [%rd4];
$L__BB0_48:
	add.s32 	%r37, %r44, 1;
	setp.eq.s32 	%p21, %r1, %r37;
	@%p21 bra 	$L__BB0_50;
	cvt.s64.s32 	%rd37, %r2;
	cvt.s64.s32 	%rd38, %r44;
	add.s64 	%rd39, %rd38, %rd37;
	shl.b64 	%rd40, %rd39, 2;
	add.s64 	%rd41, %rd2, %rd40;
	ld.global.f32 	%f118, [%rd41+4];
	ld.global.f32 	%f119, [%rd13+4];
	mul.f32 	%f120, %f118, %f119;
	sub.f32 	%f125, %f125, %f120;
	st.global.f32 	[%rd3], %f125;
	bra.uni 	$L__BB0_51;
$L__BB0_50:
	ld.global.f32 	%f126, [%rd4];
$L__BB0_51:
	add.s32 	%r44, %r44, 2;
$L__BB0_52:
	and.b32  	%r38, %r18, 1;
	setp.eq.b32 	%p22, %r38, 1;
	not.pred 	%p23, %p22;
	@%p23 bra 	$L__BB0_56;
	setp.eq.s32 	%p24, %r1, %r44;
	@%p24 bra 	$L__BB0_55;
	add.s32 	%r39, %r44, %r2;
	mul.wide.s32 	%rd42, %r39, 4;
	add.s64 	%rd43, %rd2, %rd42;
	ld.global.f32 	%f121, [%rd43];
	mul.wide.u32 	%rd44, %r44, 4;
	add.s64 	%rd45, %rd1, %rd44;
	ld.global.f32 	%f122, [%rd45];
	mul.f32 	%f123, %f121, %f122;
	sub.f32 	%f125, %f125, %f123;
	bra.uni 	$L__BB0_56;
$L__BB0_55:
	ld.global.f32 	%f126, [%rd4];
$L__BB0_56:
	div.rn.f32 	%f124, %f125, %f126;
	st.global.f32 	[%rd3], %f124;
	ret;

}
	// .globl	_Z9EpsJacobiPfS_S_i
.visible .entry _Z9EpsJacobiPfS_S_i(
	.param .u64 .ptr .align 1 _Z9EpsJacobiPfS_S_i_param_0,
	.param .u64 .ptr .align 1 _Z9EpsJacobiPfS_S_i_param_1,
	.param .u64 .ptr .align 1 _Z9EpsJacobiPfS_S_i_param_2,
	.param .u32 _Z9EpsJacobiPfS_S_i_param_3
)
{
	.reg .b32 	%r<5>;
	.reg .b32 	%f<8>;
	.reg .b64 	%rd<11>;

	ld.param.u64 	%rd1, [_Z9EpsJacobiPfS_S_i_param_0];
	ld.param.u64 	%rd2, [_Z9EpsJacobiPfS_S_i_param_1];
	ld.param.u64 	%rd3, [_Z9EpsJacobiPfS_S_i_param_2];
	cvta.to.global.u64 	%rd4, %rd3;
	cvta.to.global.u64 	%rd5, %rd2;
	cvta.to.global.u64 	%rd6, %rd1;
	mov.u32 	%r1, %ctaid.x;
	mov.u32 	%r2, %ntid.x;
	mov.u32 	%r3, %tid.x;
	mad.lo.s32 	%r4, %r1, %r2, %r3;
	mul.wide.s32 	%rd7, %r4, 4;
	add.s64 	%rd8, %rd6, %rd7;
	ld.global.f32 	%f1, [%rd8];
	add.s64 	%rd9, %rd5, %rd7;
	ld.global.f32 	%f2, [%rd9];
	sub.f32 	%f3, %f1, %f2;
	abs.f32 	%f4, %f3;
	add.s64 	%rd10, %rd4, %rd7;
	ld.global.f32 	%f5, [%rd10];
	add.f32 	%f6, %f5, %f4;
	st.global.f32 	[%rd10], %f6;
	ld.global.f32 	%f7, [%rd9];
	st.global.f32 	[%rd8], %f7;
	ret;

}


// ===== COMPILED SASS (sm_100) =====

	.target	sm_100

	.elftype	@"ET_EXEC"


//--------------------- .note.nv.tkinfo           --------------------------
	.section	.note.nv.tkinfo,"",@"SHT_NOTE"
	.sectionflags	@"SHF_NOTE_NV_TKINFO"
	.tkinfo
        /*0018*/ 	.word	0x00000002
        /*0030*/ 	.string	""
        /*0030*/ 	.string	"ptxas"
        /*0030*/ 	.string	"Cuda compilation tools, release 13.0, V13.0.88"
        /*0030*/ 	.string	"Build cuda_13.0.r13.0/compiler.36424714_0"
        /*0030*/ 	.string	"-arch sm_100 -m 64 "



//--------------------- .note.nv.cuinfo           --------------------------
	.section	.note.nv.cuinfo,"",@"SHT_NOTE"
	.sectionflags	@"SHF_NOTE_NV_CUINFO"
        /*0018*/ 	.short	0x0002
        /*001a*/ 	.short	0x0064
        /*001c*/ 	.short	0x0082
	.zero		2


//--------------------- .nv.info                  --------------------------
	.section	.nv.info,"",@"SHT_CUDA_INFO"
	.align	4


	//----- nvinfo : EIATTR_REGCOUNT
	.align		4
        /*0000*/ 	.byte	0x04, 0x2f
        /*0002*/ 	.short	(.L_1 - .L_0)
	.align		4
.L_0:
        /*0004*/ 	.word	index@(_Z12KernelJacobiPfS_S_S_i)
        /*0008*/ 	.word	0x00000015


	//----- nvinfo : EIATTR_FRAME_SIZE
	.align		4
.L_1:
        /*000c*/ 	.byte	0x04, 0x11
        /*000e*/ 	.short	(.L_3 - .L_2)
	.align		4
.L_2:
        /*0010*/ 	.word	index@($__internal_0_$__cuda_sm3x_div_rn_noftz_f32_slowpath)
        /*0014*/ 	.word	0x00000000


	//----- nvinfo : EIATTR_FRAME_SIZE
	.align		4
.L_3:
        /*0018*/ 	.byte	0x04, 0x11
        /*001a*/ 	.short	(.L_5 - .L_4)
	.align		4
.L_4:
        /*001c*/ 	.word	index@(_Z12KernelJacobiPfS_S_S_i)
        /*0020*/ 	.word	0x00000000


	//----- nvinfo : EIATTR_REGCOUNT
	.align		4
.L_5:
        /*0024*/ 	.byte	0x04, 0x2f
        /*0026*/ 	.short	(.L_7 - .L_6)
	.align		4
.L_6:
        /*0028*/ 	.word	index@(_Z9EpsJacobiPfS_S_i)
        /*002c*/ 	.word	0x0000000e


	//----- nvinfo : EIATTR_FRAME_SIZE
	.align		4
.L_7:
        /*0030*/ 	.byte	0x04, 0x11
        /*0032*/ 	.short	(.L_9 - .L_8)
	.align		4
.L_8:
        /*0034*/ 	.word	index@(_Z9EpsJacobiPfS_S_i)
        /*0038*/ 	.word	0x00000000


	//----- nvinfo : EIATTR_MIN_STACK_SIZE
	.align		4
.L_9:
        /*003c*/ 	.byte	0x04, 0x12
        /*003e*/ 	.short	(.L_11 - .L_10)
	.align		4
.L_10:
        /*0040*/ 	.word	index@(_Z9EpsJacobiPfS_S_i)
        /*0044*/ 	.word	0x00000000


	//----- nvinfo : EIATTR_MIN_STACK_SIZE
	.align		4
.L_11:
        /*0048*/ 	.byte	0x04, 0x12
        /*004a*/ 	.short	(.L_13 - .L_12)
	.align		4
.L_12:
        /*004c*/ 	.word	index@(_Z12KernelJacobiPfS_S_S_i)
        /*0050*/ 	.word	0x00000000
.L_13:


//--------------------- .nv.compat                --------------------------
	.section	.nv.compat,"",@"SHT_CUDA_COMPAT_INFO"
	.align	4
        /*0000*/ 	.byte	0x02, 0x09, 0x00, 0x00, 0x02, 0x02, 0x01, 0x00, 0x02, 0x05, 0x05, 0x00, 0x03, 0x07, 0x01, 0x01
        /*0010*/ 	.byte	0x02, 0x03, 0x00, 0x00, 0x02, 0x06, 0x01, 0x00, 0x04, 0x0b, 0x08, 0x00, 0x01, 0x00, 0x00, 0x00
        /*0020*/ 	.byte	0x00, 0x00, 0x00, 0x00


//--------------------- .nv.info._Z9EpsJacobiPfS_S_i --------------------------
	.section	.nv.info._Z9EpsJacobiPfS_S_i,"",@"SHT_CUDA_INFO"
	.sectionflags	@""
	.align	4


	//----- nvinfo : EIATTR_CUDA_API_VERSION
	.align		4
        /*0000*/ 	.byte	0x04, 0x37
        /*0002*/ 	.short	(.L_15 - .L_14)
.L_14:
        /*0004*/ 	.word	0x00000082


	//----- nvinfo : EIATTR_KPARAM_INFO
	.align		4
.L_15:
        /*0008*/ 	.byte	0x04, 0x17
        /*000a*/ 	.short	(.L_17 - .L_16)
.L_16:
        /*000c*/ 	.word	0x00000000
        /*0010*/ 	.short	0x0003
        /*0012*/ 	.short	0x0018
        /*0014*/ 	.byte	0x00, 0xf0, 0x11, 0x00


	//----- nvinfo : EIATTR_KPARAM_INFO
	.align		4
.L_17:
        /*0018*/ 	.byte	0x04, 0x17
        /*001a*/ 	.short	(.L_19 - .L_18)
.L_18:
        /*001c*/ 	.word	0x00000000
        /*0020*/ 	.short	0x0002
        /*0022*/ 	.short	0x0010
        /*0024*/ 	.byte	0x00, 0xf5, 0x21, 0x00


	//----- nvinfo : EIATTR_KPARAM_INFO
	.align		4
.L_19:
        /*0028*/ 	.byte	0x04, 0x17
        /*002a*/ 	.short	(.L_21 - .L_20)
.L_20:
        /*002c*/ 	.word	0x00000000
        /*0030*/ 	.short	0x0001
        /*0032*/ 	.short	0x0008
        /*0034*/ 	.byte	0x00, 0xf5, 0x21, 0x00


	//----- nvinfo : EIATTR_KPARAM_INFO
	.align		4
.L_21:
        /*0038*/ 	.byte	0x04, 0x17
        /*003a*/ 	.short	(.L_23 - .L_22)
.L_22:
        /*003c*/ 	.word	0x00000000
        /*0040*/ 	.short	0x0000
        /*0042*/ 	.short	0x0000
        /*0044*/ 	.byte	0x00, 0xf5, 0x21, 0x00


	//----- nvinfo : EIATTR_SPARSE_MMA_MASK
	.align		4
.L_23:
        /*0048*/ 	.byte	0x03, 0x50
        /*004a*/ 	.short	0x0000


	//----- nvinfo : EIATTR_MAXREG_COUNT
	.align		4
        /*004c*/ 	.byte	0x03, 0x1b
        /*004e*/ 	.short	0x00ff


	//----- nvinfo : EIATTR_MERCURY_ISA_VERSION
	.align		4
        /*0050*/ 	.byte	0x03, 0x5f
        /*0052*/ 	.short	0x0101


	//----- nvinfo : EIATTR_VRC_CTA_INIT_COUNT
	.align		4
        /*0054*/ 	.byte	0x02, 0x4a
	.zero		1
	.zero		1


	//----- nvinfo : EIATTR_EXIT_INSTR_OFFSETS
	.align		4
        /*0058*/ 	.byte	0x04, 0x1c
        /*005a*/ 	.short	(.L_25 - .L_24)


	//   ....[0]....
.L_24:
        /*005c*/ 	.word	0x00000140


	//----- nvinfo : EIATTR_CBANK_PARAM_SIZE
	.align		4
.L_25:
        /*0060*/ 	.byte	0x03, 0x19
        /*0062*/ 	.short	0x001c


	//----- nvinfo : EIATTR_PARAM_CBANK
	.align		4
        /*0064*/ 	.byte	0x04, 0x0a
        /*0066*/ 	.short	(.L_27 - .L_26)
	.align		4
.L_26:
        /*0068*/ 	.word	index@(.nv.constant0._Z9EpsJacobiPfS_S_i)
        /*006c*/ 	.short	0x0380
        /*006e*/ 	.short	0x001c


	//----- nvinfo : EIATTR_SW_WAR
	.align		4
.L_27:
        /*0070*/ 	.byte	0x04, 0x36
        /*0072*/ 	.short	(.L_29 - .L_28)
.L_28:
        /*0074*/ 	.word	0x00000008
.L_29:


//--------------------- .nv.info._Z12KernelJacobiPfS_S_S_i --------------------------
	.section	.nv.info._Z12KernelJacobiPfS_S_S_i,"",@"SHT_CUDA_INFO"
	.sectionflags	@""
	.align	4


	//----- nvinfo : EIATTR_CUDA_API_VERSION
	.align		4
        /*0000*/ 	.byte	0x04, 0x37
        /*0002*/ 	.short	(.L_31 - .L_30)
.L_30:
        /*0004*/ 	.word	0x00000082


	//----- nvinfo : EIATTR_KPARAM_INFO
	.align		4
.L_31:
        /*0008*/ 	.byte	0x04, 0x17
        /*000a*/ 	.short	(.L_33 - .L_32)
.L_32:
        /*000c*/ 	.word	0x00000000
        /*0010*/ 	.short	0x0004
        /*0012*/ 	.short	0x0020
        /*0014*/ 	.byte	0x00, 0xf0, 0x11, 0x00


	//----- nvinfo : EIATTR_KPARAM_INFO
	.align		4
.L_33:
        /*0018*/ 	.byte	0x04, 0x17
        /*001a*/ 	.short	(.L_35 - .L_34)
.L_34:
        /*001c*/ 	.word	0x00000000
        /*0020*/ 	.short	0x0003
        /*0022*/ 	.short	0x0018
        /*0024*/ 	.byte	0x00, 0xf5, 0x21, 0x00


	//----- nvinfo : EIATTR_KPARAM_INFO
	.align		4
.L_35:
        /*0028*/ 	.byte	0x04, 0x17
        /*002a*/ 	.short	(.L_37 - .L_36)
.L_36:
        /*002c*/ 	.word	0x00000000
        /*0030*/ 	.short	0x0002
        /*0032*/ 	.short	0x0010
        /*0034*/ 	.byte	0x00, 0xf5, 0x21, 0x00


	//----- nvinfo : EIATTR_KPARAM_INFO
	.align		4
.L_37:
        /*0038*/ 	.byte	0x04, 0x17
        /*003a*/ 	.short	(.L_39 - .L_38)
.L_38:
        /*003c*/ 	.word	0x00000000
        /*0040*/ 	.short	0x0001
        /*0042*/ 	.short	0x0008
        /*0044*/ 	.byte	0x00, 0xf5, 0x21, 0x00


	//----- nvinfo : EIATTR_KPARAM_INFO
	.align		4
.L_39:
        /*0048*/ 	.byte	0x04, 0x17
        /*004a*/ 	.short	(.L_41 - .L_40)
.L_40:
        /*004c*/ 	.word	0x00000000
        /*0050*/ 	.short	0x0000
        /*0052*/ 	.short	0x0000
        /*0054*/ 	.byte	0x00, 0xf5, 0x21, 0x00


	//----- nvinfo : EIATTR_SPARSE_MMA_MASK
	.align		4
.L_41:
        /*0058*/ 	.byte	0x03, 0x50
        /*005a*/ 	.short	0x0000


	//----- nvinfo : EIATTR_MAXREG_COUNT
	.align		4
        /*005c*/ 	.byte	0x03, 0x1b
        /*005e*/ 	.short	0x00ff


	//----- nvinfo : EIATTR_MERCURY_ISA_VERSION
	.align		4
        /*0060*/ 	.byte	0x03, 0x5f
        /*0062*/ 	.short	0x0101


	//----- nvinfo : EIATTR_VRC_CTA_INIT_COUNT
	.align		4
        /*0064*/ 	.byte	0x02, 0x4a
	.zero		1
	.zero		1


	//----- nvinfo : EIATTR_EXIT_INSTR_OFFSETS
	.align		4
        /*0068*/ 	.byte	0x04, 0x1c
        /*006a*/ 	.short	(.L_43 - .L_42)


	//   ....[0]....
.L_42:
        /*006c*/ 	.word	0x00000ce0


	//----- nvinfo : EIATTR_CRS_STACK_SIZE
	.align		4
.L_43:
        /*0070*/ 	.byte	0x04, 0x1e
        /*0072*/ 	.short	(.L_45 - .L_44)
.L_44:
        /*0074*/ 	.word	0x00000000


	//----- nvinfo : EIATTR_CBANK_PARAM_SIZE
	.align		4
.L_45:
        /*0078*/ 	.byte	0x03, 0x19
        /*007a*/ 	.short	0x0024


	//----- nvinfo : EIATTR_PARAM_CBANK
	.align		4
        /*007c*/ 	.byte	0x04, 0x0a
        /*007e*/ 	.short	(.L_47 - .L_46)
	.align		4
.L_46:
        /*0080*/ 	.word	index@(.nv.constant0._Z12KernelJacobiPfS_S_S_i)
        /*0084*/ 	.short	0x0380
        /*0086*/ 	.short	0x0024


	//----- nvinfo : EIATTR_SW_WAR
	.align		4
.L_47:
        /*0088*/ 	.byte	0x04, 0x36
        /*008a*/ 	.short	(.L_49 - .L_48)
.L_48:
        /*008c*/ 	.word	0x00000008
.L_49:


//--------------------- .nv.callgraph             --------------------------
	.section	.nv.callgraph,"",@"SHT_CUDA_CALLGRAPH"
	.align	4
	.sectionentsize	8
	.align		4
        /*0000*/ 	.word	0x00000000
	.align		4
        /*0004*/ 	.word	0xffffffff
	.align		4
        /*0008*/ 	.word	0x00000000
	.align		4
        /*000c*/ 	.word	0xfffffffe
	.align		4
        /*0010*/ 	.word	0x00000000
	.align		4
        /*0014*/ 	.word	0xfffffffd
	.align		4
        /*0018*/ 	.word	0x00000000
	.align		4
        /*001c*/ 	.word	0xfffffffc


//--------------------- .text._Z9EpsJacobiPfS_S_i --------------------------
	.section	.text._Z9EpsJacobiPfS_S_i,"ax",@progbits
	.align	128
        .global         _Z9EpsJacobiPfS_S_i
        .type           _Z9EpsJacobiPfS_S_i,@function
        .size           _Z9EpsJacobiPfS_S_i,(.L_x_21 - _Z9EpsJacobiPfS_S_i)
        .other          _Z9EpsJacobiPfS_S_i,@"STO_CUDA_ENTRY STV_DEFAULT"
_Z9EpsJacobiPfS_S_i:
.text._Z9EpsJacobiPfS_S_i:
[----:B------:R-:W-:Y:S01]  /*0000*/  LDC R1, c[0x0][0x37c] ;  /* 0x0000df00ff017b82 */ /* 0x000fe20000000800 */
[----:B------:R-:W0:Y:S07]  /*0010*/  S2R R0, SR_TID.X ;  /* 0x0000000000007919 */ /* 0x000e2e0000002100 */
[----:B------:R-:W0:Y:S01]  /*0020*/  S2UR UR6, SR_CTAID.X ;  /* 0x00000000000679c3 */ /* 0x000e220000002500 */
[----:B------:R-:W1:Y:S07]  /*0030*/  LDCU.64 UR4, c[0x0][0x358] ;  /* 0x00006b00ff0477ac */ /* 0x000e6e0008000a00 */
[----:B------:R-:W0:Y:S08]  /*0040*/  LDC R9, c[0x0][0x360] ;  /* 0x0000d800ff097b82 */ /* 0x000e300000000800 */
[----:B------:R-:W2:Y:S08]  /*0050*/  LDC.64 R2, c[0x0][0x380] ;  /* 0x0000e000ff027b82 */ /* 0x000eb00000000a00 */
[----:B------:R-:W3:Y:S08]  /*0060*/  LDC.64 R4, c[0x0][0x388] ;  /* 0x0000e200ff047b82 */ /* 0x000ef00000000a00 */
[----:B------:R-:W4:Y:S01]  /*0070*/  LDC.64 R6, c[0x0][0x390] ;  /* 0x0000e400ff067b82 */ /* 0x000f220000000a00 */
[----:B0-----:R-:W-:-:S04]  /*0080*/  IMAD R9, R9, UR6, R0 ;  /* 0x0000000609097c24 */ /* 0x001fc8000f8e0200 */
[----:B--2---:R-:W-:-:S05]  /*0090*/  IMAD.WIDE R2, R9, 0x4, R2 ;  /* 0x0000000409027825 */ /* 0x004fca00078e0202 */
[----:B-1----:R-:W2:Y:S01]  /*00a0*/  LDG.E R0, desc[UR4][R2.64] ;  /* 0x0000000402007981 */ /* 0x002ea2000c1e1900 */
[----:B---3--:R-:W-:-:S04]  /*00b0*/  IMAD.WIDE R4, R9, 0x4, R4 ;  /* 0x0000000409047825 */ /* 0x008fc800078e0204 */
[----:B----4-:R-:W-:Y:S02]  /*00c0*/  IMAD.WIDE R6, R9, 0x4, R6 ;  /* 0x0000000409067825 */ /* 0x010fe400078e0206 */
[----:B------:R-:W2:Y:S04]  /*00d0*/  LDG.E R9, desc[UR4][R4.64] ;  /* 0x0000000404097981 */ /* 0x000ea8000c1e1900 */
[----:B------:R-:W3:Y:S01]  /*00e0*/  LDG.E R11, desc[UR4][R6.64] ;  /* 0x00000004060b7981 */ /* 0x000ee2000c1e1900 */
[----:B--2---:R-:W-:-:S04]  /*00f0*/  FADD R0, R0, -R9 ;  /* 0x8000000900007221 */ /* 0x004fc80000000000 */
[----:B---3--:R-:W-:-:S05]  /*0100*/  FADD R11, |R0|, R11 ;  /* 0x0000000b000b7221 */ /* 0x008fca0000000200 */
[----:B------:R-:W-:Y:S04]  /*0110*/  STG.E desc[UR4][R6.64], R11 ;  /* 0x0000000b06007986 */ /* 0x000fe8000c101904 */
[----:B------:R-:W2:Y:S04]  /*0120*/  LDG.E R9, desc[UR4][R4.64] ;  /* 0x0000000404097981 */ /* 0x000ea8000c1e1900 */
[----:B--2---:R-:W-:Y:S01]  /*0130*/  STG.E desc[UR4][R2.64], R9 ;  /* 0x0000000902007986 */ /* 0x004fe2000c101904 */
[----:B------:R-:W-:Y:S05]  /*0140*/  EXIT ;  /* 0x000000000000794d */ /* 0x000fea0003800000 */
.L_x_0:
[----:B------:R-:W-:-:S00]  /*0150*/  BRA `(.L_x_0) ;  /* 0xfffffffc00fc7947 */ /* 0x000fc0000383ffff */
[----:B------:R-:W-:-:S00]  /*0160*/  NOP ;  /* 0x0000000000007918 */ /* 0x000fc00000000000 */
        /* <DEDUP_REMOVED lines=9> */
.L_x_21:


//--------------------- .text._Z12KernelJacobiPfS_S_S_i --------------------------
	.section	.text._Z12KernelJacobiPfS_S_S_i,"ax",@progbits
	.align	128
        .global         _Z12KernelJacobiPfS_S_S_i
        .type           _Z12KernelJacobiPfS_S_S_i,@function
        .size           _Z12KernelJacobiPfS_S_S_i,(.L_x_20 - _Z12KernelJacobiPfS_S_S_i)
        .other          _Z12KernelJacobiPfS_S_S_i,@"STO_CUDA_ENTRY STV_DEFAULT"
_Z12KernelJacobiPfS_S_S_i:
.text._Z12KernelJacobiPfS_S_S_i:
[----:B------:R-:W-:Y:S01]  /*0000*/  LDC R1, c[0x0][0x37c] ;  /* 0x0000df00ff017b82 */ /* 0x000fe20000000800 */
[----:B------:R-:W0:Y:S07]  /*0010*/  S2R R5, SR_TID.X ;  /* 0x0000000000057919 */ /* 0x000e2e0000002100 */
[----:B------:R-:W0:Y:S01]  /*0020*/  S2UR UR4, SR_CTAID.X ;  /* 0x00000000000479c3 */ /* 0x000e220000002500 */
[----:B------:R-:W1:Y:S07]  /*0030*/  LDCU.64 UR10, c[0x0][0x358] ;  /* 0x00006b00ff0a77ac */ /* 0x000e6e0008000a00 */
[----:B------:R-:W0:Y:S08]  /*0040*/  LDC R0, c[0x0][0x360] ;  /* 0x0000d800ff007b82 */ /* 0x000e300000000800 */
[----:B------:R-:W2:Y:S01]  /*0050*/  LDC.64 R2, c[0x0][0x388] ;  /* 0x0000e200ff027b82 */ /* 0x000ea20000000a00 */
[----:B0-----:R-:W-:Y:S01]  /*0060*/  IMAD R0, R0, UR4, R5 ;  /* 0x0000000400007c24 */ /* 0x001fe2000f8e0205 */
[----:B------:R-:W0:Y:S06]  /*0070*/  LDCU UR4, c[0x0][0x3a0] ;  /* 0x00007400ff0477ac */ /* 0x000e2c0008000800 */
[----:B------:R-:W3:Y:S01]  /*0080*/  LDC.64 R4, c[0x0][0x398] ;  /* 0x0000e600ff047b82 */ /* 0x000ee20000000a00 */
[----:B--2---:R-:W-:-:S05]  /*0090*/  IMAD.WIDE R2, R0, 0x4, R2 ;  /* 0x0000000400027825 */ /* 0x004fca00078e0202 */
[----:B-1----:R-:W2:Y:S01]  /*00a0*/  LDG.E R7, desc[UR10][R2.64] ;  /* 0x0000000a02077981 */ /* 0x002ea2000c1e1900 */
[----:B0-----:R-:W-:Y:S01]  /*00b0*/  UISETP.GE.AND UP0, UPT, UR4, 0x1, UPT ;  /* 0x000000010400788c */ /* 0x001fe2000bf06270 */
[----:B---3--:R-:W-:-:S05]  /*00c0*/  IMAD.WIDE R4, R0, 0x4, R4 ;  /* 0x0000000400047825 */ /* 0x008fca00078e0204 */
[----:B--2---:R0:W-:Y:S03]  /*00d0*/  STG.E desc[UR10][R4.64], R7 ;  /* 0x0000000704007986 */ /* 0x0041e6000c10190a */
[----:B------:R-:W-:Y:S05]  /*00e0*/  BRA.U !UP0, `(.L_x_1) ;  /* 0x0000000908bc7547 */ /* 0x000fea000b800000 */
[----:B------:R-:W1:Y:S01]  /*00f0*/  LDC.64 R10, c[0x0][0x380] ;  /* 0x0000e000ff0a7b82 */ /* 0x000e620000000a00 */
[----:B------:R-:W-:Y:S02]  /*0100*/  UISETP.GE.U32.AND UP1, UPT, UR4, 0x8, UPT ;  /* 0x000000080400788c */ /* 0x000fe4000bf26070 */
[C---:B------:R-:W-:Y:S01]  /*0110*/  IMAD R9, R0.reuse, UR4, RZ ;  /* 0x0000000400097c24 */ /* 0x040fe2000f8e02ff */
[----:B------:R-:W-:Y:S01]  /*0120*/  ULOP3.LUT UR8, UR4, 0x7, URZ, 0xc0, !UPT ;  /* 0x0000000704087892 */ /* 0x000fe2000f8ec0ff */
[----:B------:R-:W-:Y:S02]  /*0130*/  IMAD.MOV.U32 R8, RZ, RZ, RZ ;  /* 0x000000ffff087224 */ /* 0x000fe400078e00ff */
[----:B------:R-:W-:Y:S01]  /*0140*/  IMAD.IADD R3, R0, 0x1, R9 ;  /* 0x0000000100037824 */ /* 0x000fe200078e0209 */
[----:B------:R-:W-:-:S03]  /*0150*/  UISETP.NE.AND UP0, UPT, UR8, URZ, UPT ;  /* 0x000000ff0800728c */ /* 0x000fc6000bf05270 */
[----:B-1----:R-:W-:Y:S01]  /*0160*/  IMAD.WIDE R2, R3, 0x4, R10 ;  /* 0x0000000403027825 */ /* 0x002fe200078e020a */
[----:B------:R-:W-:Y:S07]  /*0170*/  BRA.U !UP1, `(.L_x_2) ;  /* 0x0000000509447547 */ /* 0x000fee000b800000 */
[----:B------:R-:W1:Y:S01]  /*0180*/  LDCU.64 UR6, c[0x0][0x390] ;  /* 0x00007200ff0677ac */ /* 0x000e620008000a00 */
[----:B------:R-:W-:Y:S01]  /*0190*/  IMAD.WIDE R10, R9, 0x4, R10 ;  /* 0x00000004090a7825 */ /* 0x000fe200078e020a */
[----:B------:R-:W-:-:S03]  /*01a0*/  ULOP3.LUT UR4, UR4, 0x7ffffff8, URZ, 0xc0, !UPT ;  /* 0x7ffffff804047892 */ /* 0x000fc6000f8ec0ff */
[----:B------:R-:W-:Y:S01]  /*01b0*/  IMAD.MOV R14, RZ, RZ, -R0 ;  /* 0x000000ffff0e7224 */ /* 0x000fe200078e0a00 */
[----:B------:R-:W-:Y:S01]  /*01c0*/  IADD3 R17, P0, PT, R10, 0x10, RZ ;  /* 0x000000100a117810 */ /* 0x000fe20007f1e0ff */
[----:B------:R-:W-:Y:S01]  /*01d0*/  IMAD.MOV.U32 R15, RZ, RZ, R9 ;  /* 0x000000ffff0f7224 */ /* 0x000fe200078e0009 */
[----:B------:R-:W-:-:S03]  /*01e0*/  MOV R8, UR4 ;  /* 0x0000000400087c02 */ /* 0x000fc60008000f00 */
[----:B------:R-:W-:Y:S01]  /*01f0*/  IMAD.X R18, RZ, RZ, R11, P0 ;  /* 0x000000ffff127224 */ /* 0x000fe200000e060b */
[----:B------:R-:W-:Y:S01]  /*0200*/  UMOV UR4, URZ ;  /* 0x000000ff00047c82 */ /* 0x000fe20008000000 */
[----:B-1----:R-:W-:-:S04]  /*0210*/  UIADD3 UR5, UP1, UPT, UR6, 0x10, URZ ;  /* 0x0000001006057890 */ /* 0x002fc8000ff3e0ff */
[----:B------:R-:W-:Y:S02]  /*0220*/  UIADD3.X UR6, UPT, UPT, URZ, UR7, URZ, UP1, !UPT ;  /* 0x00000007ff067290 */ /* 0x000fe40008ffe4ff */
[----:B------:R-:W-:-:S04]  /*0230*/  IMAD.U32 R10, RZ, RZ, UR5 ;  /* 0x00000005ff0a7e24 */ /* 0x000fc8000f8e00ff */
[----:B------:R-:W-:-:S07]  /*0240*/  IMAD.U32 R11, RZ, RZ, UR6 ;  /* 0x00000006ff0b7e24 */ /* 0x000fce000f8e00ff */
.L_x_3:
[----:B------:R-:W-:-:S13]  /*0250*/  ISETP.NE.AND P0, PT, R14, RZ, PT ;  /* 0x000000ff0e00720c */ /* 0x000fda0003f05270 */
[----:B-1----:R-:W1:Y:S01]  /*0260*/  @P0 LDC.64 R12, c[0x0][0x380] ;  /* 0x0000e000ff0c0b82 */ /* 0x002e620000000a00 */
[----:B------:R-:W0:Y:S01]  /*0270*/  @P0 LDG.E R16, desc[UR10][R10.64+-0x10] ;  /* 0xfffff00a0a100981 */ /* 0x000e22000c1e1900 */
[----:B-1----:R-:W-:-:S06]  /*0280*/  @P0 IMAD.WIDE R12, R15, 0x4, R12 ;  /* 0x000000040f0c0825 */ /* 0x002fcc00078e020c */
[----:B------:R1:W0:Y:S01]  /*0290*/  @P0 LDG.E R12, desc[UR10][R12.64] ;  /* 0x0000000a0c0c0981 */ /* 0x000222000c1e1900 */
[----:B------:R-:W-:-:S06]  /*02a0*/  UIADD3 UR5, UPT, UPT, UR4, 0x1, URZ ;  /* 0x0000000104057890 */ /* 0x000fcc000fffe0ff */
[----:B------:R-:W-:Y:S01]  /*02b0*/  ISETP.NE.AND P1, PT, R0, UR5, PT ;  /* 0x0000000500007c0c */ /* 0x000fe2000bf25270 */
[----:B-1----:R-:W-:Y:S02]  /*02c0*/  IMAD.MOV.U32 R13, RZ, RZ, R18 ;  /* 0x000000ffff0d7224 */ /* 0x002fe400078e0012 */
[----:B0-----:R-:W-:Y:S01]  /*02d0*/  @P0 FFMA R7, -R12, R16, R7 ;  /* 0x000000100c070223 */ /* 0x001fe20000000107 */
[----:B------:R-:W-:-:S04]  /*02e0*/  IMAD.MOV.U32 R12, RZ, RZ, R17 ;  /* 0x000000ffff0c7224 */ /* 0x000fc800078e0011 */
[----:B------:R0:W-:Y:S05]  /*02f0*/  @P0 STG.E desc[UR10][R4.64], R7 ;  /* 0x0000000704000986 */ /* 0x0001ea000c10190a */
[----:B------:R-:W0:Y:S04]  /*0300*/  @P1 LDG.E R16, desc[UR10][R12.64+-0xc] ;  /* 0xfffff40a0c101981 */ /* 0x000e28000c1e1900 */
[----:B------:R-:W0:Y:S04]  /*0310*/  @P1 LDG.E R17, desc[UR10][R10.64+-0xc] ;  /* 0xfffff40a0a111981 */ /* 0x000e28000c1e1900 */
[----:B-----5:R1:W2:Y:S01]  /*0320*/  @!P0 LDG.E R6, desc[UR10][R2.64] ;  /* 0x0000000a02068981 */ /* 0x0202a2000c1e1900 */
[----:B------:R-:W-:-:S06]  /*0330*/  UIADD3 UR5, UPT, UPT, UR4, 0x2, URZ ;  /* 0x0000000204057890 */ /* 0x000fcc000fffe0ff */
[----:B------:R-:W-:Y:S01]  /*0340*/  ISETP.NE.AND P0, PT, R0, UR5, PT ;  /* 0x0000000500007c0c */ /* 0x000fe2000bf05270 */
[----:B0-----:R-:W-:-:S05]  /*0350*/  @P1 FFMA R7, -R16, R17, R7 ;  /* 0x0000001110071223 */ /* 0x001fca0000000107 */
[----:B------:R0:W-:Y:S07]  /*0360*/  @P1 STG.E desc[UR10][R4.64], R7 ;  /* 0x0000000704001986 */ /* 0x0001ee000c10190a */
[----:B------:R-:W0:Y:S04]  /*0370*/  @P0 LDG.E R16, desc[UR10][R12.64+-0x8] ;  /* 0xfffff80a0c100981 */ /* 0x000e28000c1e1900 */
[----:B------:R-:W0:Y:S04]  /*0380*/  @P0 LDG.E R17, desc[UR10][R10.64+-0x8] ;  /* 0xfffff80a0a110981 */ /* 0x000e28000c1e1900 */
[----:B--2---:R1:W2:Y:S01]  /*0390*/  @!P1 LDG.E R6, desc[UR10][R2.64] ;  /* 0x0000000a02069981 */ /* 0x0042a2000c1e1900 */
        /* <DEDUP_REMOVED lines=37> */
[----:B------:R-:W-:Y:S02]  /*05f0*/  VIADD R14, R14, 0x8 ;  /* 0x000000080e0e7836 */ /* 0x000fe40000000000 */
[----:B------:R-:W-:Y:S02]  /*0600*/  VIADD R15, R15, 0x8 ;  /* 0x000000080f0f7836 */ /* 0x000fe40000000000 */
[----:B0-----:R-:W-:Y:S01]  /*0610*/  @P1 FFMA R7, -R16, R17, R7 ;  /* 0x0000001110071223 */ /* 0x001fe20000000107 */
[----:B------:R-:W-:-:S04]  /*0620*/  IADD3 R17, P2, PT, R12, 0x20, RZ ;  /* 0x000000200c117810 */ /* 0x000fc80007f5e0ff */
[----:B------:R1:W-:Y:S04]  /*0630*/  @P1 STG.E desc[UR10][R4.64], R7 ;  /* 0x0000000704001986 */ /* 0x0003e8000c10190a */
[----:B--2---:R1:W5:Y:S01]  /*0640*/  @!P1 LDG.E R6, desc[UR10][R2.64] ;  /* 0x0000000a02069981 */ /* 0x004362000c1e1900 */
[----:B------:R-:W-:Y:S01]  /*0650*/  IADD3 R10, P1, PT, R10, 0x20, RZ ;  /* 0x000000200a0a7810 */ /* 0x000fe20007f3e0ff */
[----:B------:R-:W-:-:S03]  /*0660*/  IMAD.X R18, RZ, RZ, R13, P2 ;  /* 0x000000ffff127224 */ /* 0x000fc600010e060d */
[----:B------:R-:W-:Y:S01]  /*0670*/  IADD3.X R11, PT, PT, RZ, R11, RZ, P1, !PT ;  /* 0x0000000bff0b7210 */ /* 0x000fe20000ffe4ff */
[----:B------:R-:W-:Y:S08]  /*0680*/  @P0 BRA `(.L_x_3) ;  /* 0xfffffff800f00947 */ /* 0x000ff0000383ffff */
.L_x_2:
[----:B------:R-:W-:Y:S05]  /*0690*/  BRA.U !UP0, `(.L_x_1) ;  /* 0x0000000508507547 */ /* 0x000fea000b800000 */
[----:B------:R-:W2:Y:S01]  /*06a0*/  LDCU UR4, c[0x0][0x3a0] ;  /* 0x00007400ff0477ac */ /* 0x000ea20008000800 */
[----:B------:R-:W-:Y:S02]  /*06b0*/  UISETP.GE.U32.AND UP0, UPT, UR8, 0x4, UPT ;  /* 0x000000040800788c */ /* 0x000fe4000bf06070 */
[----:B--2---:R-:W-:-:S04]  /*06c0*/  ULOP3.LUT UR5, UR4, 0x3, URZ, 0xc0, !UPT ;  /* 0x0000000304057892 */ /* 0x004fc8000f8ec0ff */
[----:B------:R-:W-:-:S03]  /*06d0*/  UISETP.NE.AND UP1, UPT, UR5, URZ, UPT ;  /* 0x000000ff0500728c */ /* 0x000fc6000bf25270 */
[----:B------:R-:W-:Y:S08]  /*06e0*/  BRA.U !UP0, `(.L_x_4) ;  /* 0x0000000108987547 */ /* 0x000ff0000b800000 */
[----:B------:R-:W-:Y:S01]  /*06f0*/  ISETP.NE.AND P1, PT, R0, R8, PT ;  /* 0x000000080000720c */ /* 0x000fe20003f25270 */
[----:B------:R-:W2:Y:S01]  /*0700*/  LDC.64 R10, c[0x0][0x390] ;  /* 0x0000e400ff0a7b82 */ /* 0x000ea20000000a00 */
[----:B------:R-:W3:Y:S11]  /*0710*/  LDCU.64 UR6, c[0x0][0x380] ;  /* 0x00007000ff0677ac */ /* 0x000ef60008000a00 */
[----:B------:R-:W4:Y:S01]  /*0720*/  @P1 LDC.64 R14, c[0x0][0x380] ;  /* 0x0000e000ff0e1b82 */ /* 0x000f220000000a00 */
[----:B------:R-:W-:-:S02]  /*0730*/  @P1 IMAD.IADD R13, R9, 0x1, R8 ;  /* 0x00000001090d1824 */ /* 0x000fc400078e0208 */
[----:B--2---:R-:W-:-:S05]  /*0740*/  IMAD.WIDE.U32 R10, R8, 0x4, R10 ;  /* 0x00000004080a7825 */ /* 0x004fca00078e000a */
[----:B------:R-:W0:Y:S01]  /*0750*/  @P1 LDG.E R16, desc[UR10][R10.64] ;  /* 0x0000000a0a101981 */ /* 0x000e22000c1e1900 */
[----:B----4-:R-:W-:-:S06]  /*0760*/  @P1 IMAD.WIDE R14, R13, 0x4, R14 ;  /* 0x000000040d0e1825 */ /* 0x010fcc00078e020e */
[----:B------:R-:W0:Y:S01]  /*0770*/  @P1 LDG.E R14, desc[UR10][R14.64] ;  /* 0x0000000a0e0e1981 */ /* 0x000e22000c1e1900 */
[----:B------:R-:W-:Y:S02]  /*0780*/  IADD3 R13, PT, PT, R8, 0x1, RZ ;  /* 0x00000001080d7810 */ /* 0x000fe40007ffe0ff */
[C---:B------:R-:W-:Y:S02]  /*0790*/  IADD3 R17, P2, PT, R9.reuse, R8, RZ ;  /* 0x0000000809117210 */ /* 0x040fe40007f5e0ff */
[----:B------:R-:W-:Y:S02]  /*07a0*/  ISETP.NE.AND P0, PT, R0, R13, PT ;  /* 0x0000000d0000720c */ /* 0x000fe40003f05270 */
[----:B------:R-:W-:Y:S02]  /*07b0*/  LEA.HI.X.SX32 R18, R9, RZ, 0x1, P2 ;  /* 0x000000ff09127211 */ /* 0x000fe400010f0eff */
[----:B---3--:R-:W-:-:S04]  /*07c0*/  LEA R12, P2, R17, UR6, 0x2 ;  /* 0x00000006110c7c11 */ /* 0x008fc8000f8410ff */
[----:B------:R-:W-:Y:S01]  /*07d0*/  LEA.HI.X R13, R17, UR7, R18, 0x2, P2 ;  /* 0x00000007110d7c11 */ /* 0x000fe200090f1412 */
[----:B01----:R-:W-:-:S05]  /*07e0*/  @P1 FFMA R7, -R14, R16, R7 ;  /* 0x000000100e071223 */ /* 0x003fca0000000107 */
[----:B------:R0:W-:Y:S04]  /*07f0*/  @P1 STG.E desc[UR10][R4.64], R7 ;  /* 0x0000000704001986 */ /* 0x0001e8000c10190a */
[----:B------:R-:W0:Y:S04]  /*0800*/  @P0 LDG.E R16, desc[UR10][R10.64+0x4] ;  /* 0x0000040a0a100981 */ /* 0x000e28000c1e1900 */
[----:B------:R-:W0:Y:S04]  /*0810*/  @P0 LDG.E R14, desc[UR10][R12.64+0x4] ;  /* 0x0000040a0c0e0981 */ /* 0x000e28000c1e1900 */
[----:B-----5:R2:W3:Y:S01]  /*0820*/  @!P1 LDG.E R6, desc[UR10][R2.64] ;  /* 0x0000000a02069981 */ /* 0x0204e2000c1e1900 */
[----:B------:R-:W-:-:S05]  /*0830*/  VIADD R15, R8, 0x2 ;  /* 0x00000002080f7836 */ /* 0x000fca0000000000 */
[----:B------:R-:W-:Y:S01]  /*0840*/  ISETP.NE.AND P1, PT, R0, R15, PT ;  /* 0x0000000f0000720c */ /* 0x000fe20003f25270 */
[----:B0-----:R-:W-:-:S05]  /*0850*/  @P0 FFMA R7, -R14, R16, R7 ;  /* 0x000000100e070223 */ /* 0x001fca0000000107 */
[----:B------:R0:W-:Y:S07]  /*0860*/  @P0 STG.E desc[UR10][R4.64], R7 ;  /* 0x0000000704000986 */ /* 0x0001ee000c10190a */
[----:B------:R-:W0:Y:S04]  /*0870*/  @P1 LDG.E R14, desc[UR10][R12.64+0x8] ;  /* 0x0000080a0c0e1981 */ /* 0x000e28000c1e1900 */
[----:B------:R-:W0:Y:S04]  /*0880*/  @P1 LDG.E R15, desc[UR10][R10.64+0x8] ;  /* 0x0000080a0a0f1981 */ /* 0x000e28000c1e1900 */
[----:B---3--:R2:W3:Y:S01]  /*0890*/  @!P0 LDG.E R6, desc[UR10][R2.64] ;  /* 0x0000000a02068981 */ /* 0x0084e2000c1e1900 */
[----:B------:R-:W-:-:S05]  /*08a0*/  VIADD R17, R8, 0x3 ;  /* 0x0000000308117836 */ /* 0x000fca0000000000 */
[----:B------:R-:W-:Y:S01]  /*08b0*/  ISETP.NE.AND P0, PT, R0, R17, PT ;  /* 0x000000110000720c */ /* 0x000fe20003f05270 */
[----:B0-----:R-:W-:-:S05]  /*08c0*/  @P1 FFMA R7, -R14, R15, R7 ;  /* 0x0000000f0e071223 */ /* 0x001fca0000000107 */
[----:B------:R0:W-:Y:S07]  /*08d0*/  @P1 STG.E desc[UR10][R4.64], R7 ;  /* 0x0000000704001986 */ /* 0x0001ee000c10190a */
[----:B------:R-:W0:Y:S04]  /*08e0*/  @P0 LDG.E R14, desc[UR10][R12.64+0xc] ;  /* 0x00000c0a0c0e0981 */ /* 0x000e28000c1e1900 */
[----:B------:R-:W0:Y:S04]  /*08f0*/  @P0 LDG.E R15, desc[UR10][R10.64+0xc] ;  /* 0x00000c0a0a0f0981 */ /* 0x000e28000c1e1900 */
[----:B---3--:R2:W3:Y:S01]  /*0900*/  @!P1 LDG.E R6, desc[UR10][R2.64] ;  /* 0x0000000a02069981 */ /* 0x0084e2000c1e1900 */
[----:B0-----:R-:W-:-:S05]  /*0910*/  @P0 FFMA R7, -R14, R15, R7 ;  /* 0x0000000f0e070223 */ /* 0x001fca0000000107 */
[----:B------:R2:W-:Y:S04]  /*0920*/  @P0 STG.E desc[UR10][R4.64], R7 ;  /* 0x0000000704000986 */ /* 0x0005e8000c10190a */
[----:B---3--:R2:W5:Y:S01]  /*0930*/  @!P0 LDG.E R6, desc[UR10][R2.64] ;  /* 0x0000000a02068981 */ /* 0x008562000c1e1900 */
[----:B------:R-:W-:-:S07]  /*0940*/  VIADD R8, R8, 0x4 ;  /* 0x0000000408087836 */ /* 0x000fce0000000000 */
.L_x_4:
[----:B------:R-:W-:Y:S05]  /*0950*/  BRA.U !UP1, `(.L_x_1) ;  /* 0x0000000109a07547 */ /* 0x000fea000b800000 */
[----:B------:R-:W-:Y:S02]  /*0960*/  UISETP.NE.AND UP0, UPT, UR5, 0x1, UPT ;  /* 0x000000010500788c */ /* 0x000fe4000bf05270 */
[----:B------:R-:W-:-:S04]  /*0970*/  ULOP3.LUT UR4, UR4, 0x1, URZ, 0xc0, !UPT ;  /* 0x0000000104047892 */ /* 0x000fc8000f8ec0ff */
[----:B------:R-:W-:-:S03]  /*0980*/  UISETP.NE.U32.AND UP1, UPT, UR4, 0x1, UPT ;  /* 0x000000010400788c */ /* 0x000fc6000bf25070 */
[----:B------:R-:W-:Y:S08]  /*0990*/  BRA.U !UP0, `(.L_x_5) ;  /* 0x0000000108647547 */ /* 0x000ff0000b800000 */
[----:B------:R-:W-:Y:S01]  /*09a0*/  ISETP.NE.AND P1, PT, R0, R8, PT ;  /* 0x000000080000720c */ /* 0x000fe20003f25270 */
[----:B------:R-:W3:-:S12]  /*09b0*/  LDC.64 R10, c[0x0][0x390] ;  /* 0x0000e400ff0a7b82 */ /* 0x000ed80000000a00 */
[----:B------:R-:W4:Y:S01]  /*09c0*/  @P1 LDC.64 R12, c[0x0][0x380] ;  /* 0x0000e000ff0c1b82 */ /* 0x000f220000000a00 */
[----:B------:R-:W-:Y:S02]  /*09d0*/  @P1 IMAD.IADD R15, R9, 0x1, R8 ;  /* 0x00000001090f1824 */ /* 0x000fe400078e0208 */
[----:B---3--:R-:W-:-:S05]  /*09e0*/  IMAD.WIDE.U32 R10, R8, 0x4, R10 ;  /* 0x00000004080a7825 */ /* 0x008fca00078e000a */
[----:B------:R-:W0:Y:S01]  /*09f0*/  @P1 LDG.E R16, desc[UR10][R10.64] ;  /* 0x0000000a0a101981 */ /* 0x000e22000c1e1900 */
[----:B----4-:R-:W-:-:S06]  /*0a00*/  @P1 IMAD.WIDE R14, R15, 0x4, R12 ;  /* 0x000000040f0e1825 */ /* 0x010fcc00078e020c */
[----:B------:R-:W0:Y:S01]  /*0a10*/  @P1 LDG.E R14, desc[UR10][R14.64] ;  /* 0x0000000a0e0e1981 */ /* 0x000e22000c1e1900 */
[----:B------:R-:W-:-:S04]  /*0a20*/  IADD3 R13, PT, PT, R8, 0x1, RZ ;  /* 0x00000001080d7810 */ /* 0x000fc80007ffe0ff */
[----:B------:R-:W-:-:S13]  /*0a30*/  ISETP.NE.AND P0, PT, R0, R13, PT ;  /* 0x0000000d0000720c */ /* 0x000fda0003f05270 */
[----:B------:R-:W3:Y:S01]  /*0a40*/  @P0 LDC.64 R12, c[0x0][0x380] ;  /* 0x0000e000ff0c0b82 */ /* 0x000ee20000000a00 */
[----:B------:R-:W-:Y:S02]  /*0a50*/  @P0 SHF.R.S32.HI R18, RZ, 0x1f, R8 ;  /* 0x0000001fff120819 */ /* 0x000fe40000011408 */
[----:B------:R-:W-:-:S04]  /*0a60*/  @P0 IADD3 R17, P2, PT, R9, R8, RZ ;  /* 0x0000000809110210 */ /* 0x000fc80007f5e0ff */
[----:B------:R-:W-:Y:S02]  /*0a70*/  @P0 LEA.HI.X.SX32 R18, R9, R18, 0x1, P2 ;  /* 0x0000001209120211 */ /* 0x000fe400010f0eff */
[----:B---3--:R-:W-:-:S04]  /*0a80*/  @P0 LEA R12, P2, R17, R12, 0x2 ;  /* 0x0000000c110c0211 */ /* 0x008fc800078410ff */
[----:B------:R-:W-:Y:S01]  /*0a90*/  @P0 LEA.HI.X R13, R17, R13, R18, 0x2, P2 ;  /* 0x0000000d110d0211 */ /* 0x000fe200010f1412 */
[----:B012---:R-:W-:-:S05]  /*0aa0*/  @P1 FFMA R7, -R14, R16, R7 ;  /* 0x000000100e071223 */ /* 0x007fca0000000107 */
[----:B------:R0:W-:Y:S04]  /*0ab0*/  @P1 STG.E desc[UR10][R4.64], R7 ;  /* 0x0000000704001986 */ /* 0x0001e8000c10190a */
[----:B------:R-:W0:Y:S04]  /*0ac0*/  @P0 LDG.E R10, desc[UR10][R10.64+0x4] ;  /* 0x0000040a0a0a0981 */ /* 0x000e28000c1e1900 */
[----:B------:R-:W0:Y:S04]  /*0ad0*/  @P0 LDG.E R12, desc[UR10][R12.64+0x4] ;  /* 0x0000040a0c0c0981 */ /* 0x000e28000c1e1900 */
[----:B-----5:R3:W2:Y:S01]  /*0ae0*/  @!P1 LDG.E R6, desc[UR10][R2.64] ;  /* 0x0000000a02069981 */ /* 0x0206a2000c1e1900 */
[----:B0-----:R-:W-:-:S05]  /*0af0*/  @P0 FFMA R7, -R12, R10, R7 ;  /* 0x0000000a0c070223 */ /* 0x001fca0000000107 */
[----:B------:R3:W-:Y:S04]  /*0b00*/  @P0 STG.E desc[UR10][R4.64], R7 ;  /* 0x0000000704000986 */ /* 0x0007e8000c10190a */
[----:B--2---:R3:W5:Y:S01]  /*0b10*/  @!P0 LDG.E R6, desc[UR10][R2.64] ;  /* 0x0000000a02068981 */ /* 0x004762000c1e1900 */
[----:B------:R-:W-:-:S07]  /*0b20*/  VIADD R8, R8, 0x2 ;  /* 0x0000000208087836 */ /* 0x000fce0000000000 */
.L_x_5:
[----:B------:R-:W-:Y:S05]  /*0b30*/  BRA.U UP1, `(.L_x_1) ;  /* 0x0000000101287547 */ /* 0x000fea000b800000 */
[----:B------:R-:W-:-:S13]  /*0b40*/  ISETP.NE.AND P0, PT, R0, R8, PT ;  /* 0x000000080000720c */ /* 0x000fda0003f05270 */
[----:B------:R-:W4:Y:S01]  /*0b50*/  @P0 LDC.64 R10, c[0x0][0x380] ;  /* 0x0000e000ff0a0b82 */ /* 0x000f220000000a00 */
[----:B------:R-:W-:Y:S01]  /*0b60*/  @P0 IMAD.IADD R9, R9, 0x1, R8 ;  /* 0x0000000109090824 */ /* 0x000fe200078e0208 */
[----:B-----5:R0:W5:Y:S06]  /*0b70*/  @!P0 LDG.E R6, desc[UR10][R2.64] ;  /* 0x0000000a02068981 */ /* 0x02016c000c1e1900 */
[----:B------:R-:W1:Y:S01]  /*0b80*/  @P0 LDC.64 R12, c[0x0][0x390] ;  /* 0x0000e400ff0c0b82 */ /* 0x000e620000000a00 */
[----:B----4-:R-:W-:-:S06]  /*0b90*/  @P0 IMAD.WIDE R10, R9, 0x4, R10 ;  /* 0x00000004090a0825 */ /* 0x010fcc00078e020a */
[----:B------:R-:W0:Y:S01]  /*0ba0*/  @P0 LDG.E R10, desc[UR10][R10.64] ;  /* 0x0000000a0a0a0981 */ /* 0x000e22000c1e1900 */
[----:B-1----:R-:W-:-:S06]  /*0bb0*/  @P0 IMAD.WIDE.U32 R8, R8, 0x4, R12 ;  /* 0x0000000408080825 */ /* 0x002fcc00078e000c */
[----:B------:R-:W0:Y:S02]  /*0bc0*/  @P0 LDG.E R8, desc[UR10][R8.64] ;  /* 0x0000000a08080981 */ /* 0x000e24000c1e1900 */
[----:B0-23--:R-:W-:-:S07]  /*0bd0*/  @P0 FFMA R7, -R10, R8, R7 ;  /* 0x000000080a070223 */ /* 0x00dfce0000000107 */
.L_x_1:
[----:B-123-5:R-:W1:Y:S01]  /*0be0*/  MUFU.RCP R3, R6 ;  /* 0x0000000600037308 */ /* 0x02ee620000001000 */
[----:B------:R-:W-:Y:S07]  /*0bf0*/  BSSY.RECONVERGENT B0, `(.L_x_6) ;  /* 0x000000d000007945 */ /* 0x000fee0003800200 */
[----:B------:R-:W2:Y:S01]  /*0c00*/  FCHK P0, R7, R6 ;  /* 0x0000000607007302 */ /* 0x000ea20000000000 */
[----:B-1----:R-:W-:-:S04]  /*0c10*/  FFMA R0, R3, -R6, 1 ;  /* 0x3f80000003007423 */ /* 0x002fc80000000806 */
[----:B------:R-:W-:-:S04]  /*0c20*/  FFMA R0, R3, R0, R3 ;  /* 0x0000000003007223 */ /* 0x000fc80000000003 */
[----:B------:R-:W-:-:S04]  /*0c30*/  FFMA R2, R0, R7, RZ ;  /* 0x0000000700027223 */ /* 0x000fc800000000ff */
[----:B------:R-:W-:-:S04]  /*0c40*/  FFMA R3, R2, -R6, R7 ;  /* 0x8000000602037223 */ /* 0x000fc80000000007 */
[----:B------:R-:W-:Y:S01]  /*0c50*/  FFMA R3, R0, R3, R2 ;  /* 0x0000000300037223 */ /* 0x000fe20000000002 */
[----:B--2---:R-:W-:Y:S06]  /*0c60*/  @!P0 BRA `(.L_x_7) ;  /* 0x0000000000148947 */ /* 0x004fec0003800000 */
[----:B------:R-:W-:Y:S01]  /*0c70*/  IMAD.MOV.U32 R0, RZ, RZ, R7 ;  /* 0x000000ffff007224 */ /* 0x000fe200078e0007 */
[----:B------:R-:W-:Y:S01]  /*0c80*/  MOV R2, 0xcb0 ;  /* 0x00000cb000027802 */ /* 0x000fe20000000f00 */
[----:B------:R-:W-:-:S07]  /*0c90*/  IMAD.MOV.U32 R3, RZ, RZ, R6 ;  /* 0x000000ffff037224 */ /* 0x000fce00078e0006 */
[----:B0-----:R-:W-:Y:S05]  /*0ca0*/  CALL.REL.NOINC `($__internal_0_$__cuda_sm3x_div_rn_noftz_f32_slowpath) ;  /* 0x0000000000107944 */ /* 0x001fea0003c00000 */
[----:B------:R-:W-:-:S07]  /*0cb0*/  MOV R3, R0 ;  /* 0x0000000000037202 */ /* 0x000fce0000000f00 */
.L_x_7:
[----:B------:R-:W-:Y:S05]  /*0cc0*/  BSYNC.RECONVERGENT B0 ;  /* 0x0000000000007941 */ /* 0x000fea0003800200 */
.L_x_6:
[----:B------:R-:W-:Y:S01]  /*0cd0*/  STG.E desc[UR10][R4.64], R3 ;  /* 0x0000000304007986 */ /* 0x000fe2000c10190a */
[----:B------:R-:W-:Y:S05]  /*0ce0*/  EXIT ;  /* 0x000000000000794d */ /* 0x000fea0003800000 */
        .weak           $__internal_0_$__cuda_sm3x_div_rn_noftz_f32_slowpath
        .type           $__internal_0_$__cuda_sm3x_div_rn_noftz_f32_slowpath,@function
        .size           $__internal_0_$__cuda_sm3x_div_rn_noftz_f32_slowpath,(.L_x_20 - $__internal_0_$__cuda_sm3x_div_rn_noftz_f32_slowpath)
$__internal_0_$__cuda_sm3x_div_rn_noftz_f32_slowpath:
[----:B------:R-:W-:Y:S01]  /*0cf0*/  SHF.R.U32.HI R7, RZ, 0x17, R3 ;  /* 0x00000017ff077819 */ /* 0x000fe20000011603 */
[----:B------:R-:W-:Y:S01]  /*0d00*/  BSSY.RECONVERGENT B1, `(.L_x_8) ;  /* 0x0000062000017945 */ /* 0x000fe20003800200 */
[----:B------:R-:W-:Y:S02]  /*0d10*/  SHF.R.U32.HI R6, RZ, 0x17, R0 ;  /* 0x00000017ff067819 */ /* 0x000fe40000011600 */
[----:B------:R-:W-:Y:S02]  /*0d20*/  LOP3.LUT R12, R7, 0xff, RZ, 0xc0, !PT ;  /* 0x000000ff070c7812 */ /* 0x000fe400078ec0ff */
[----:B------:R-:W-:-:S03]  /*0d30*/  LOP3.LUT R10, R6, 0xff, RZ, 0xc0, !PT ;  /* 0x000000ff060a7812 */ /* 0x000fc600078ec0ff */
[----:B------:R-:W-:Y:S02]  /*0d40*/  VIADD R8, R12, 0xffffffff ;  /* 0xffffffff0c087836 */ /* 0x000fe40000000000 */
[----:B------:R-:W-:-:S03]  /*0d50*/  VIADD R7, R10, 0xffffffff ;  /* 0xffffffff0a077836 */ /* 0x000fc60000000000 */
[----:B------:R-:W-:-:S04]  /*0d60*/  ISETP.GT.U32.AND P0, PT, R8, 0xfd, PT ;  /* 0x000000fd0800780c */ /* 0x000fc80003f04070 */
[----:B------:R-:W-:-:S13]  /*0d70*/  ISETP.GT.U32.OR P0, PT, R7, 0xfd, P0 ;  /* 0x000000fd0700780c */ /* 0x000fda0000704470 */
[----:B------:R-:W-:Y:S01]  /*0d80*/  @!P0 IMAD.MOV.U32 R6, RZ, RZ, RZ ;  /* 0x000000ffff068224 */ /* 0x000fe200078e00ff */
[----:B------:R-:W-:Y:S06]  /*0d90*/  @!P0 BRA `(.L_x_9) ;  /* 0x00000000005c8947 */ /* 0x000fec0003800000 */
[----:B------:R-:W-:Y:S02]  /*0da0*/  FSETP.GTU.FTZ.AND P0, PT, |R0|, +INF , PT ;  /* 0x7f8000000000780b */ /* 0x000fe40003f1c200 */
[----:B------:R-:W-:-:S04]  /*0db0*/  FSETP.GTU.FTZ.AND P1, PT, |R3|, +INF , PT ;  /* 0x7f8000000300780b */ /* 0x000fc80003f3c200 */
[----:B------:R-:W-:-:S13]  /*0dc0*/  PLOP3.LUT P0, PT, P0, P1, PT, 0xf8, 0x8f ;  /* 0x00000000008f781c */ /* 0x000fda0000703f70 */
[----:B------:R-:W-:Y:S05]  /*0dd0*/  @P0 BRA `(.L_x_10) ;  /* 0x00000004004c0947 */ /* 0x000fea0003800000 */
[----:B------:R-:W-:-:S13]  /*0de0*/  LOP3.LUT P0, RZ, R3, 0x7fffffff, R0, 0xc8, !PT ;  /* 0x7fffffff03ff7812 */ /* 0x000fda000780c800 */
[----:B------:R-:W-:Y:S05]  /*0df0*/  @!P0 BRA `(.L_x_11) ;  /* 0x00000004003c8947 */ /* 0x000fea0003800000 */
[C---:B------:R-:W-:Y:S02]  /*0e00*/  FSETP.NEU.FTZ.AND P2, PT, |R0|.reuse, +INF , PT ;  /* 0x7f8000000000780b */ /* 0x040fe40003f5d200 */
[----:B------:R-:W-:Y:S02]  /*0e10*/  FSETP.NEU.FTZ.AND P1, PT, |R3|, +INF , PT ;  /* 0x7f8000000300780b */ /* 0x000fe40003f3d200 */
[----:B------:R-:W-:-:S11]  /*0e20*/  FSETP.NEU.FTZ.AND P0, PT, |R0|, +INF , PT ;  /* 0x7f8000000000780b */ /* 0x000fd60003f1d200 */
[----:B------:R-:W-:Y:S05]  /*0e30*/  @!P1 BRA !P2, `(.L_x_11) ;  /* 0x00000004002c9947 */ /* 0x000fea0005000000 */
[----:B------:R-:W-:-:S04]  /*0e40*/  LOP3.LUT P2, RZ, R0, 0x7fffffff, RZ, 0xc0, !PT ;  /* 0x7fffffff00ff7812 */ /* 0x000fc8000784c0ff */
[----:B------:R-:W-:-:S13]  /*0e50*/  PLOP3.LUT P1, PT, P1, P2, PT, 0x2f, 0xf2 ;  /* 0x0000000000f2781c */ /* 0x000fda0000f24577 */
[----:B------:R-:W-:Y:S05]  /*0e60*/  @P1 BRA `(.L_x_12) ;  /* 0x0000000400181947 */ /* 0x000fea0003800000 */
[----:B------:R-:W-:-:S04]  /*0e70*/  LOP3.LUT P1, RZ, R3, 0x7fffffff, RZ, 0xc0, !PT ;  /* 0x7fffffff03ff7812 */ /* 0x000fc8000782c0ff */
[----:B------:R-:W-:-:S13]  /*0e80*/  PLOP3.LUT P0, PT, P0, P1, PT, 0x2f, 0xf2 ;  /* 0x0000000000f2781c */ /* 0x000fda0000702577 */
[----:B------:R-:W-:Y:S05]  /*0e90*/  @P0 BRA `(.L_x_13) ;  /* 0x0000000400000947 */ /* 0x000fea0003800000 */
[----:B------:R-:W-:Y:S02]  /*0ea0*/  ISETP.GE.AND P0, PT, R7, RZ, PT ;  /* 0x000000ff0700720c */ /* 0x000fe40003f06270 */
[----:B------:R-:W-:-:S11]  /*0eb0*/  ISETP.GE.AND P1, PT, R8, RZ, PT ;  /* 0x000000ff0800720c */ /* 0x000fd60003f26270 */
[----:B------:R-:W-:Y:S01]  /*0ec0*/  @P0 IMAD.MOV.U32 R6, RZ, RZ, RZ ;  /* 0x000000ffff060224 */ /* 0x000fe200078e00ff */
[----:B------:R-:W-:Y:S01]  /*0ed0*/  @!P0 MOV R6, 0xffffffc0 ;  /* 0xffffffc000068802 */ /* 0x000fe20000000f00 */
[----:B------:R-:W-:Y:S01]  /*0ee0*/  @!P0 FFMA R0, R0, 1.84467440737095516160e+19, RZ ;  /* 0x5f80000000008823 */ /* 0x000fe200000000ff */
[----:B------:R-:W-:-:S03]  /*0ef0*/  @!P1 FFMA R3, R3, 1.84467440737095516160e+19, RZ ;  /* 0x5f80000003039823 */ /* 0x000fc600000000ff */
[----:B------:R-:W-:-:S07]  /*0f00*/  @!P1 VIADD R6, R6, 0x40 ;  /* 0x0000004006069836 */ /* 0x000fce0000000000 */
.L_x_9:
[----:B------:R-:W-:Y:S01]  /*0f10*/  LEA R8, R12, 0xc0800000, 0x17 ;  /* 0xc08000000c087811 */ /* 0x000fe200078eb8ff */
[----:B------:R-:W-:Y:S04]  /*0f20*/  BSSY.RECONVERGENT B2, `(.L_x_14) ;  /* 0x0000036000027945 */ /* 0x000fe80003800200 */
[----:B------:R-:W-:Y:S02]  /*0f30*/  IMAD.IADD R8, R3, 0x1, -R8 ;  /* 0x0000000103087824 */ /* 0x000fe400078e0a08 */
[----:B------:R-:W-:Y:S02]  /*0f40*/  VIADD R3, R10, 0xffffff81 ;  /* 0xffffff810a037836 */ /* 0x000fe40000000000 */
[----:B------:R-:W0:Y:S01]  /*0f50*/  MUFU.RCP R7, R8 ;  /* 0x0000000800077308 */ /* 0x000e220000001000 */
[----:B------:R-:W-:Y:S01]  /*0f60*/  FADD.FTZ R9, -R8, -RZ ;  /* 0x800000ff08097221 */ /* 0x000fe20000010100 */
[----:B------:R-:W-:-:S03]  /*0f70*/  IMAD R0, R3, -0x800000, R0 ;  /* 0xff80000003007824 */ /* 0x000fc600078e0200 */
[----:B0-----:R-:W-:-:S04]  /*0f80*/  FFMA R10, R7, R9, 1 ;  /* 0x3f800000070a7423 */ /* 0x001fc80000000009 */
[----:B------:R-:W-:-:S04]  /*0f90*/  FFMA R14, R7, R10, R7 ;  /* 0x0000000a070e7223 */ /* 0x000fc80000000007 */
[----:B------:R-:W-:-:S04]  /*0fa0*/  FFMA R7, R0, R14, RZ ;  /* 0x0000000e00077223 */ /* 0x000fc800000000ff */
[----:B------:R-:W-:-:S04]  /*0fb0*/  FFMA R10, R9, R7, R0 ;  /* 0x00000007090a7223 */ /* 0x000fc80000000000 */
[----:B------:R-:W-:Y:S01]  /*0fc0*/  FFMA R11, R14, R10, R7 ;  /* 0x0000000a0e0b7223 */ /* 0x000fe20000000007 */
[----:B------:R-:W-:-:S03]  /*0fd0*/  IADD3 R7, PT, PT, R3, 0x7f, -R12 ;  /* 0x0000007f03077810 */ /* 0x000fc60007ffe80c */
[----:B------:R-:W-:Y:S02]  /*0fe0*/  FFMA R10, R9, R11, R0 ;  /* 0x0000000b090a7223 */ /* 0x000fe40000000000 */
[----:B------:R-:W-:Y:S02]  /*0ff0*/  IMAD.IADD R7, R7, 0x1, R6 ;  /* 0x0000000107077824 */ /* 0x000fe400078e0206 */
[----:B------:R-:W-:-:S05]  /*1000*/  FFMA R0, R14, R10, R11 ;  /* 0x0000000a0e007223 */ /* 0x000fca000000000b */
[----:B------:R-:W-:-:S04]  /*1010*/  SHF.R.U32.HI R3, RZ, 0x17, R0 ;  /* 0x00000017ff037819 */ /* 0x000fc80000011600 */
[----:B------:R-:W-:-:S04]  /*1020*/  LOP3.LUT R3, R3, 0xff, RZ, 0xc0, !PT ;  /* 0x000000ff03037812 */ /* 0x000fc800078ec0ff */
[----:B------:R-:W-:-:S05]  /*1030*/  IADD3 R9, PT, PT, R3, R7, RZ ;  /* 0x0000000703097210 */ /* 0x000fca0007ffe0ff */
[----:B------:R-:W-:-:S05]  /*1040*/  VIADD R3, R9, 0xffffffff ;  /* 0xffffffff09037836 */ /* 0x000fca0000000000 */
[----:B------:R-:W-:-:S13]  /*1050*/  ISETP.GE.U32.AND P0, PT, R3, 0xfe, PT ;  /* 0x000000fe0300780c */ /* 0x000fda0003f06070 */
[----:B------:R-:W-:Y:S05]  /*1060*/  @!P0 BRA `(.L_x_15) ;  /* 0x0000000000808947 */ /* 0x000fea0003800000 */
[----:B------:R-:W-:-:S13]  /*1070*/  ISETP.GT.AND P0, PT, R9, 0xfe, PT ;  /* 0x000000fe0900780c */ /* 0x000fda0003f04270 */
[----:B------:R-:W-:Y:S05]  /*1080*/  @P0 BRA `(.L_x_16) ;  /* 0x00000000006c0947 */ /* 0x000fea0003800000 */
[----:B------:R-:W-:-:S13]  /*1090*/  ISETP.GE.AND P0, PT, R9, 0x1, PT ;  /* 0x000000010900780c */ /* 0x000fda0003f06270 */
[----:B------:R-:W-:Y:S05]  /*10a0*/  @P0 BRA `(.L_x_17) ;  /* 0x0000000000740947 */ /* 0x000fea0003800000 */
[----:B------:R-:W-:Y:S02]  /*10b0*/  ISETP.GE.AND P0, PT, R9, -0x18, PT ;  /* 0xffffffe80900780c */ /* 0x000fe40003f06270 */
[----:B------:R-:W-:-:S11]  /*10c0*/  LOP3.LUT R0, R0, 0x80000000, RZ, 0xc0, !PT ;  /* 0x8000000000007812 */ /* 0x000fd600078ec0ff */
[----:B------:R-:W-:Y:S05]  /*10d0*/  @!P0 BRA `(.L_x_17) ;  /* 0x0000000000688947 */ /* 0x000fea0003800000 */
[CCC-:B------:R-:W-:Y:S01]  /*10e0*/  FFMA.RZ R3, R14.reuse, R10.reuse, R11.reuse ;  /* 0x0000000a0e037223 */ /* 0x1c0fe2000000c00b */
[C---:B------:R-:W-:Y:S02]  /*10f0*/  VIADD R8, R9.reuse, 0x20 ;  /* 0x0000002009087836 */ /* 0x040fe40000000000 */
[CCC-:B------:R-:W-:Y:S01]  /*1100*/  FFMA.RM R6, R14.reuse, R10.reuse, R11.reuse ;  /* 0x0000000a0e067223 */ /* 0x1c0fe2000000400b */
[----:B------:R-:W-:Y:S02]  /*1110*/  ISETP.NE.AND P2, PT, R9, RZ, PT ;  /* 0x000000ff0900720c */ /* 0x000fe40003f45270 */
[----:B------:R-:W-:Y:S01]  /*1120*/  LOP3.LUT R7, R3, 0x7fffff, RZ, 0xc0, !PT ;  /* 0x007fffff03077812 */ /* 0x000fe200078ec0ff */
[----:B------:R-:W-:Y:S01]  /*1130*/  FFMA.RP R3, R14, R10, R11 ;  /* 0x0000000a0e037223 */ /* 0x000fe2000000800b */
[----:B------:R-:W-:Y:S01]  /*1140*/  ISETP.NE.AND P1, PT, R9, RZ, PT ;  /* 0x000000ff0900720c */ /* 0x000fe20003f25270 */
[----:B------:R-:W-:Y:S01]  /*1150*/  IMAD.MOV R9, RZ, RZ, -R9 ;  /* 0x000000ffff097224 */ /* 0x000fe200078e0a09 */
[----:B------:R-:W-:-:S02]  /*1160*/  LOP3.LUT R7, R7, 0x800000, RZ, 0xfc, !PT ;  /* 0x0080000007077812 */ /* 0x000fc400078efcff */
[----:B------:R-:W-:Y:S02]  /*1170*/  FSETP.NEU.FTZ.AND P0, PT, R3, R6, PT ;  /* 0x000000060300720b */ /* 0x000fe40003f1d000 */
[----:B------:R-:W-:Y:S02]  /*1180*/  SHF.L.U32 R8, R7, R8, RZ ;  /* 0x0000000807087219 */ /* 0x000fe400000006ff */
[----:B------:R-:W-:Y:S02]  /*1190*/  SEL R6, R9, RZ, P2 ;  /* 0x000000ff09067207 */ /* 0x000fe40001000000 */
[----:B------:R-:W-:Y:S02]  /*11a0*/  ISETP.NE.AND P1, PT, R8, RZ, P1 ;  /* 0x000000ff0800720c */ /* 0x000fe40000f25270 */
[----:B------:R-:W-:Y:S02]  /*11b0*/  SHF.R.U32.HI R6, RZ, R6, R7 ;  /* 0x00000006ff067219 */ /* 0x000fe40000011607 */
[----:B------:R-:W-:-:S02]  /*11c0*/  PLOP3.LUT P0, PT, P0, P1, PT, 0xf8, 0x8f ;  /* 0x00000000008f781c */ /* 0x000fc40000703f70 */
[----:B------:R-:W-:Y:S02]  /*11d0*/  SHF.R.U32.HI R8, RZ, 0x1, R6 ;  /* 0x00000001ff087819 */ /* 0x000fe40000011606 */
[----:B------:R-:W-:-:S04]  /*11e0*/  SEL R3, RZ, 0x1, !P0 ;  /* 0x00000001ff037807 */ /* 0x000fc80004000000 */
[----:B------:R-:W-:-:S04]  /*11f0*/  LOP3.LUT R3, R3, 0x1, R8, 0xf8, !PT ;  /* 0x0000000103037812 */ /* 0x000fc800078ef808 */
[----:B------:R-:W-:-:S04]  /*1200*/  LOP3.LUT R3, R3, R6, RZ, 0xc0, !PT ;  /* 0x0000000603037212 */ /* 0x000fc800078ec0ff */
[----:B------:R-:W-:-:S04]  /*1210*/  IADD3 R3, PT, PT, R8, R3, RZ ;  /* 0x0000000308037210 */ /* 0x000fc80007ffe0ff */
[----:B------:R-:W-:Y:S01]  /*1220*/  LOP3.LUT R0, R3, R0, RZ, 0xfc, !PT ;  /* 0x0000000003007212 */ /* 0x000fe200078efcff */
[----:B------:R-:W-:Y:S06]  /*1230*/  BRA `(.L_x_17) ;  /* 0x0000000000107947 */ /* 0x000fec0003800000 */
.L_x_16:
[----:B------:R-:W-:-:S04]  /*1240*/  LOP3.LUT R0, R0, 0x80000000, RZ, 0xc0, !PT ;  /* 0x8000000000007812 */ /* 0x000fc800078ec0ff */
[----:B------:R-:W-:Y:S01]  /*1250*/  LOP3.LUT R0, R0, 0x7f800000, RZ, 0xfc, !PT ;  /* 0x7f80000000007812 */ /* 0x000fe200078efcff */
[----:B------:R-:W-:Y:S06]  /*1260*/  BRA `(.L_x_17) ;  /* 0x0000000000047947 */ /* 0x000fec0003800000 */
.L_x_15:
[----:B------:R-:W-:-:S07]  /*1270*/  IMAD R0, R7, 0x800000, R0 ;  /* 0x0080000007007824 */ /* 0x000fce00078e0200 */
.L_x_17:
[----:B------:R-:W-:Y:S05]  /*1280*/  BSYNC.RECONVERGENT B2 ;  /* 0x0000000000027941 */ /* 0x000fea0003800200 */
.L_x_14:
[----:B------:R-:W-:Y:S05]  /*1290*/  BRA `(.L_x_18) ;  /* 0x0000000000207947 */ /* 0x000fea0003800000 */
.L_x_13:
[----:B------:R-:W-:-:S04]  /*12a0*/  LOP3.LUT R0, R3, 0x80000000, R0, 0x48, !PT ;  /* 0x8000000003007812 */ /* 0x000fc800078e4800 */
[----:B------:R-:W-:Y:S01]  /*12b0*/  LOP3.LUT R0, R0, 0x7f800000, RZ, 0xfc, !PT ;  /* 0x7f80000000007812 */ /* 0x000fe200078efcff */
[----:B------:R-:W-:Y:S06]  /*12c0*/  BRA `(.L_x_18) ;  /* 0x0000000000147947 */ /* 0x000fec0003800000 */
.L_x_12:
[----:B------:R-:W-:Y:S01]  /*12d0*/  LOP3.LUT R0, R3, 0x80000000, R0, 0x48, !PT ;  /* 0x8000000003007812 */ /* 0x000fe200078e4800 */
[----:B------:R-:W-:Y:S06]  /*12e0*/  BRA `(.L_x_18) ;  /* 0x00000000000c7947 */ /* 0x000fec0003800000 */
.L_x_11:
[----:B------:R-:W0:Y:S01]  /*12f0*/  MUFU.RSQ R0, -QNAN ;  /* 0xffc0000000007908 */ /* 0x000e220000001400 */
[----:B------:R-:W-:Y:S05]  /*1300*/  BRA `(.L_x_18) ;  /* 0x0000000000047947 */ /* 0x000fea0003800000 */
.L_x_10:
[----:B------:R-:W-:-:S07]  /*1310*/  FADD.FTZ R0, R0, R3 ;  /* 0x0000000300007221 */ /* 0x000fce0000010000 */
.L_x_18:
[----:B------:R-:W-:Y:S05]  /*1320*/  BSYNC.RECONVERGENT B1 ;  /* 0x0000000000017941 */ /* 0x000fea0003800200 */
.L_x_8:
[----:B------:R-:W-:-:S04]  /*1330*/  IMAD.MOV.U32 R3, RZ, RZ, 0x0 ;  /* 0x00000000ff037424 */ /* 0x000fc800078e00ff */
[----:B0-----:R-:W-:Y:S05]  /*1340*/  RET.REL.NODEC R2 `(_Z12KernelJacobiPfS_S_S_i) ;  /* 0xffffffec022c7950 */ /* 0x001fea0003c3ffff */
.L_x_19:
        /* <DEDUP_REMOVED lines=11> */
.L_x_20:


//--------------------- .nv.shared.reserved.0     --------------------------
	.section	.nv.shared.reserved.0,"aw",@nobits
	.weak		__nv_reservedSMEM_offset_0_alias
	.size		__nv_reservedSMEM_offset_0_alias, 0, 64
	.other		__nv_reservedSMEM_offset_0_alias,@"STO_CUDA_RESERVED_SHARED STV_DEFAULT"
__nv_reservedSMEM_offset_0_alias:
	.zero		0
	.zero		64


//--------------------- .nv.constant0._Z9EpsJacobiPfS_S_i --------------------------
	.section	.nv.constant0._Z9EpsJacobiPfS_S_i,"a",@progbits
	.sectionflags	@""
	.align	4
.nv.constant0._Z9EpsJacobiPfS_S_i:
	.zero		924


//--------------------- .nv.constant0._Z12KernelJacobiPfS_S_S_i --------------------------
	.section	.nv.constant0._Z12KernelJacobiPfS_S_S_i,"a",@progbits
	.sectionflags	@""
	.align	4
.nv.constant0._Z12KernelJacobiPfS_S_S_i:
	.zero		932


//--------------------- SYMBOLS --------------------------

	.type		.nv.reservedSmem.offset0,@object
	.size		.nv.reservedSmem.offset0,0x4
